//
// Generated by NVIDIA NVVM Compiler
//
// Compiler Build ID: CL-36424714
// Cuda compilation tools, release 13.0, V13.0.88
// Based on NVVM 20.0.0
//

.version 9.0
.target sm_100
.address_size 64

	// .globl	_Z10sellp_spmvliidPiS_PdS0_dS0_
.extern .shared .align 16 .b8 shared[];

.visible .entry _Z10sellp_spmvliidPiS_PdS0_dS0_(
	.param .u64 _Z10sellp_spmvliidPiS_PdS0_dS0__param_0,
	.param .u32 _Z10sellp_spmvliidPiS_PdS0_dS0__param_1,
	.param .u32 _Z10sellp_spmvliidPiS_PdS0_dS0__param_2,
	.param .f64 _Z10sellp_spmvliidPiS_PdS0_dS0__param_3,
	.param .u64 .ptr .align 1 _Z10sellp_spmvliidPiS_PdS0_dS0__param_4,
	.param .u64 .ptr .align 1 _Z10sellp_spmvliidPiS_PdS0_dS0__param_5,
	.param .u64 .ptr .align 1 _Z10sellp_spmvliidPiS_PdS0_dS0__param_6,
	.param .u64 .ptr .align 1 _Z10sellp_spmvliidPiS_PdS0_dS0__param_7,
	.param .f64 _Z10sellp_spmvliidPiS_PdS0_dS0__param_8,
	.param .u64 .ptr .align 1 _Z10sellp_spmvliidPiS_PdS0_dS0__param_9
)
{
	.reg .pred 	%p<30>;
	.reg .b32 	%r<110>;
	.reg .b64 	%rd<107>;
	.reg .b64 	%fd<105>;

	ld.param.u64 	%rd7, [_Z10sellp_spmvliidPiS_PdS0_dS0__param_0];
	ld.param.u32 	%r109, [_Z10sellp_spmvliidPiS_PdS0_dS0__param_1];
	ld.param.u32 	%r60, [_Z10sellp_spmvliidPiS_PdS0_dS0__param_2];
	ld.param.f64 	%fd38, [_Z10sellp_spmvliidPiS_PdS0_dS0__param_3];
	ld.param.u64 	%rd5, [_Z10sellp_spmvliidPiS_PdS0_dS0__param_4];
	ld.param.u64 	%rd8, [_Z10sellp_spmvliidPiS_PdS0_dS0__param_5];
	ld.param.u64 	%rd9, [_Z10sellp_spmvliidPiS_PdS0_dS0__param_6];
	ld.param.u64 	%rd10, [_Z10sellp_spmvliidPiS_PdS0_dS0__param_7];
	ld.param.f64 	%fd39, [_Z10sellp_spmvliidPiS_PdS0_dS0__param_8];
	ld.param.u64 	%rd6, [_Z10sellp_spmvliidPiS_PdS0_dS0__param_9];
	cvta.to.global.u64 	%rd1, %rd10;
	cvta.to.global.u64 	%rd2, %rd9;
	cvta.to.global.u64 	%rd3, %rd8;
	mov.u32 	%r1, %tid.x;
	mov.u32 	%r2, %tid.y;
	mov.u32 	%r61, %ctaid.y;
	mov.u32 	%r62, %nctaid.x;
	mov.u32 	%r63, %ctaid.x;
	mad.lo.s32 	%r3, %r61, %r62, %r63;
	mad.lo.s32 	%r64, %r109, %r3, %r2;
	cvt.s64.s32 	%rd4, %r64;
	setp.le.s64 	%p1, %rd7, %rd4;
	@%p1 bra 	$L__BB0_48;
	cvta.to.global.u64 	%rd11, %rd5;
	mul.wide.s32 	%rd12, %r3, 4;
	add.s64 	%rd13, %rd11, %rd12;
	ld.global.u32 	%r4, [%rd13];
	mul.lo.s32 	%r65, %r60, %r109;
	ld.global.u32 	%r5, [%rd13+4];
	not.b32 	%r66, %r4;
	add.s32 	%r67, %r65, %r66;
	add.s32 	%r68, %r67, %r5;
	div.s32 	%r6, %r68, %r65;
	setp.lt.s32 	%p2, %r6, 1;
	mov.f64 	%fd84, 0d0000000000000000;
	@%p2 bra 	$L__BB0_42;
	add.s32 	%r7, %r4, %r1;
	setp.lt.u32 	%p3, %r6, 8;
	mov.f64 	%fd84, 0d0000000000000000;
	mov.b32 	%r107, 0;
	@%p3 bra 	$L__BB0_21;
	and.b32  	%r70, %r6, 2147483640;
	neg.s32 	%r105, %r70;
	add.s32 	%r104, %r7, %r60;
	shl.b32 	%r10, %r60, 3;
	shl.b32 	%r71, %r60, 1;
	add.s32 	%r103, %r7, %r71;
	mad.lo.s32 	%r102, %r60, 3, %r7;
	shl.b32 	%r72, %r60, 2;
	add.s32 	%r101, %r7, %r72;
	mad.lo.s32 	%r100, %r60, 5, %r7;
	mad.lo.s32 	%r99, %r60, 6, %r7;
	mad.lo.s32 	%r98, %r60, 7, %r7;
	mov.f64 	%fd84, 0d0000000000000000;
	mov.u32 	%r97, %r7;
$L__BB0_4:
	.pragma "nounroll";
	setp.ge.s32 	%p4, %r97, %r5;
	@%p4 bra 	$L__BB0_6;
	mul.wide.s32 	%rd14, %r97, 4;
	add.s64 	%rd15, %rd3, %rd14;
	ld.global.u32 	%r73, [%rd15];
	mul.wide.s32 	%rd16, %r97, 8;
	add.s64 	%rd17, %rd2, %rd16;
	ld.global.f64 	%fd44, [%rd17];
	mul.wide.s32 	%rd18, %r73, 8;
	add.s64 	%rd19, %rd1, %rd18;
	ld.global.f64 	%fd45, [%rd19];
	fma.rn.f64 	%fd84, %fd44, %fd45, %fd84;
$L__BB0_6:
	add.s32 	%r26, %r60, %r97;
	setp.ge.s32 	%p5, %r26, %r5;
	@%p5 bra 	$L__BB0_8;
	mul.wide.s32 	%rd20, %r104, 4;
	add.s64 	%rd21, %rd3, %rd20;
	ld.global.u32 	%r74, [%rd21];
	mul.wide.s32 	%rd22, %r104, 8;
	add.s64 	%rd23, %rd2, %rd22;
	ld.global.f64 	%fd46, [%rd23];
	mul.wide.s32 	%rd24, %r74, 8;
	add.s64 	%rd25, %rd1, %rd24;
	ld.global.f64 	%fd47, [%rd25];
	fma.rn.f64 	%fd84, %fd46, %fd47, %fd84;
$L__BB0_8:
	add.s32 	%r27, %r60, %r26;
	setp.ge.s32 	%p6, %r27, %r5;
	@%p6 bra 	$L__BB0_10;
	mul.wide.s32 	%rd26, %r103, 4;
	add.s64 	%rd27, %rd3, %rd26;
	ld.global.u32 	%r75, [%rd27];
	mul.wide.s32 	%rd28, %r103, 8;
	add.s64 	%rd29, %rd2, %rd28;
	ld.global.f64 	%fd48, [%rd29];
	mul.wide.s32 	%rd30, %r75, 8;
	add.s64 	%rd31, %rd1, %rd30;
	ld.global.f64 	%fd49, [%rd31];
	fma.rn.f64 	%fd84, %fd48, %fd49, %fd84;
$L__BB0_10:
	add.s32 	%r28, %r60, %r27;
	setp.ge.s32 	%p7, %r28, %r5;
	@%p7 bra 	$L__BB0_12;
	mul.wide.s32 	%rd32, %r102, 4;
	add.s64 	%rd33, %rd3, %rd32;
	ld.global.u32 	%r76, [%rd33];
	mul.wide.s32 	%rd34, %r102, 8;
	add.s64 	%rd35, %rd2, %rd34;
	ld.global.f64 	%fd50, [%rd35];
	mul.wide.s32 	%rd36, %r76, 8;
	add.s64 	%rd37, %rd1, %rd36;
	ld.global.f64 	%fd51, [%rd37];
	fma.rn.f64 	%fd84, %fd50, %fd51, %fd84;
$L__BB0_12:
	add.s32 	%r29, %r60, %r28;
	setp.ge.s32 	%p8, %r29, %r5;
	@%p8 bra 	$L__BB0_14;
	mul.wide.s32 	%rd38, %r101, 4;
	add.s64 	%rd39, %rd3, %rd38;
	ld.global.u32 	%r77, [%rd39];
	mul.wide.s32 	%rd40, %r101, 8;
	add.s64 	%rd41, %rd2, %rd40;
	ld.global.f64 	%fd52, [%rd41];
	mul.wide.s32 	%rd42, %r77, 8;
	add.s64 	%rd43, %rd1, %rd42;
	ld.global.f64 	%fd53, [%rd43];
	fma.rn.f64 	%fd84, %fd52, %fd53, %fd84;
$L__BB0_14:
	add.s32 	%r30, %r60, %r29;
	setp.ge.s32 	%p9, %r30, %r5;
	@%p9 bra 	$L__BB0_16;
	mul.wide.s32 	%rd44, %r100, 4;
	add.s64 	%rd45, %rd3, %rd44;
	ld.global.u32 	%r78, [%rd45];
	mul.wide.s32 	%rd46, %r100, 8;
	add.s64 	%rd47, %rd2, %rd46;
	ld.global.f64 	%fd54, [%rd47];
	mul.wide.s32 	%rd48, %r78, 8;
	add.s64 	%rd49, %rd1, %rd48;
	ld.global.f64 	%fd55, [%rd49];
	fma.rn.f64 	%fd84, %fd54, %fd55, %fd84;
$L__BB0_16:
	add.s32 	%r31, %r60, %r30;
	setp.ge.s32 	%p10, %r31, %r5;
	@%p10 bra 	$L__BB0_18;
	mul.wide.s32 	%rd50, %r99, 4;
	add.s64 	%rd51, %rd3, %rd50;
	ld.global.u32 	%r79, [%rd51];
	mul.wide.s32 	%rd52, %r99, 8;
	add.s64 	%rd53, %rd2, %rd52;
	ld.global.f64 	%fd56, [%rd53];
	mul.wide.s32 	%rd54, %r79, 8;
	add.s64 	%rd55, %rd1, %rd54;
	ld.global.f64 	%fd57, [%rd55];
	fma.rn.f64 	%fd84, %fd56, %fd57, %fd84;
$L__BB0_18:
	add.s32 	%r80, %r60, %r31;
	setp.ge.s32 	%p11, %r80, %r5;
	@%p11 bra 	$L__BB0_20;
	mul.wide.s32 	%rd56, %r98, 4;
	add.s64 	%rd57, %rd3, %rd56;
	ld.global.u32 	%r81, [%rd57];
	mul.wide.s32 	%rd58, %r98, 8;
	add.s64 	%rd59, %rd2, %rd58;
	ld.global.f64 	%fd58, [%rd59];
	mul.wide.s32 	%rd60, %r81, 8;
	add.s64 	%rd61, %rd1, %rd60;
	ld.global.f64 	%fd59, [%rd61];
	fma.rn.f64 	%fd84, %fd58, %fd59, %fd84;
$L__BB0_20:
	and.b32  	%r107, %r6, 2147483640;
	add.s32 	%r105, %r105, 8;
	add.s32 	%r104, %r104, %r10;
	add.s32 	%r103, %r103, %r10;
	add.s32 	%r102, %r102, %r10;
	add.s32 	%r101, %r101, %r10;
	add.s32 	%r100, %r100, %r10;
	add.s32 	%r99, %r99, %r10;
	add.s32 	%r98, %r98, %r10;
	add.s32 	%r97, %r97, %r10;
	setp.ne.s32 	%p12, %r105, 0;
	@%p12 bra 	$L__BB0_4;
$L__BB0_21:
	and.b32  	%r43, %r6, 7;
	setp.eq.s32 	%p13, %r43, 0;
	@%p13 bra 	$L__BB0_42;
	and.b32  	%r44, %r6, 3;
	setp.lt.u32 	%p14, %r43, 4;
	@%p14 bra 	$L__BB0_32;
	mad.lo.s32 	%r45, %r107, %r60, %r7;
	setp.ge.s32 	%p15, %r45, %r5;
	@%p15 bra 	$L__BB0_25;
	mul.wide.s32 	%rd62, %r45, 4;
	add.s64 	%rd63, %rd3, %rd62;
	ld.global.u32 	%r82, [%rd63];
	mul.wide.s32 	%rd64, %r45, 8;
	add.s64 	%rd65, %rd2, %rd64;
	ld.global.f64 	%fd61, [%rd65];
	mul.wide.s32 	%rd66, %r82, 8;
	add.s64 	%rd67, %rd1, %rd66;
	ld.global.f64 	%fd62, [%rd67];
	fma.rn.f64 	%fd84, %fd61, %fd62, %fd84;
$L__BB0_25:
	add.s32 	%r46, %r45, %r60;
	setp.ge.s32 	%p16, %r46, %r5;
	@%p16 bra 	$L__BB0_27;
	mul.wide.s32 	%rd68, %r46, 4;
	add.s64 	%rd69, %rd3, %rd68;
	ld.global.u32 	%r83, [%rd69];
	mul.wide.s32 	%rd70, %r46, 8;
	add.s64 	%rd71, %rd2, %rd70;
	ld.global.f64 	%fd63, [%rd71];
	mul.wide.s32 	%rd72, %r83, 8;
	add.s64 	%rd73, %rd1, %rd72;
	ld.global.f64 	%fd64, [%rd73];
	fma.rn.f64 	%fd84, %fd63, %fd64, %fd84;
$L__BB0_27:
	add.s32 	%r47, %r46, %r60;
	setp.ge.s32 	%p17, %r47, %r5;
	@%p17 bra 	$L__BB0_29;
	mul.wide.s32 	%rd74, %r47, 4;
	add.s64 	%rd75, %rd3, %rd74;
	ld.global.u32 	%r84, [%rd75];
	mul.wide.s32 	%rd76, %r47, 8;
	add.s64 	%rd77, %rd2, %rd76;
	ld.global.f64 	%fd65, [%rd77];
	mul.wide.s32 	%rd78, %r84, 8;
	add.s64 	%rd79, %rd1, %rd78;
	ld.global.f64 	%fd66, [%rd79];
	fma.rn.f64 	%fd84, %fd65, %fd66, %fd84;
$L__BB0_29:
	add.s32 	%r48, %r47, %r60;
	setp.ge.s32 	%p18, %r48, %r5;
	@%p18 bra 	$L__BB0_31;
	mul.wide.s32 	%rd80, %r48, 4;
	add.s64 	%rd81, %rd3, %rd80;
	ld.global.u32 	%r85, [%rd81];
	mul.wide.s32 	%rd82, %r48, 8;
	add.s64 	%rd83, %rd2, %rd82;
	ld.global.f64 	%fd67, [%rd83];
	mul.wide.s32 	%rd84, %r85, 8;
	add.s64 	%rd85, %rd1, %rd84;
	ld.global.f64 	%fd68, [%rd85];
	fma.rn.f64 	%fd84, %fd67, %fd68, %fd84;
$L__BB0_31:
	add.s32 	%r107, %r107, 4;
$L__BB0_32:
	setp.eq.s32 	%p19, %r44, 0;
	@%p19 bra 	$L__BB0_42;
	setp.eq.s32 	%p20, %r44, 1;
	@%p20 bra 	$L__BB0_39;
	mad.lo.s32 	%r51, %r107, %r60, %r7;
	setp.ge.s32 	%p21, %r51, %r5;
	@%p21 bra 	$L__BB0_36;
	mul.wide.s32 	%rd86, %r51, 4;
	add.s64 	%rd87, %rd3, %rd86;
	ld.global.u32 	%r86, [%rd87];
	mul.wide.s32 	%rd88, %r51, 8;
	add.s64 	%rd89, %rd2, %rd88;
	ld.global.f64 	%fd70, [%rd89];
	mul.wide.s32 	%rd90, %r86, 8;
	add.s64 	%rd91, %rd1, %rd90;
	ld.global.f64 	%fd71, [%rd91];
	fma.rn.f64 	%fd84, %fd70, %fd71, %fd84;
$L__BB0_36:
	add.s32 	%r52, %r51, %r60;
	setp.ge.s32 	%p22, %r52, %r5;
	@%p22 bra 	$L__BB0_38;
	mul.wide.s32 	%rd92, %r52, 4;
	add.s64 	%rd93, %rd3, %rd92;
	ld.global.u32 	%r87, [%rd93];
	mul.wide.s32 	%rd94, %r52, 8;
	add.s64 	%rd95, %rd2, %rd94;
	ld.global.f64 	%fd72, [%rd95];
	mul.wide.s32 	%rd96, %r87, 8;
	add.s64 	%rd97, %rd1, %rd96;
	ld.global.f64 	%fd73, [%rd97];
	fma.rn.f64 	%fd84, %fd72, %fd73, %fd84;
$L__BB0_38:
	add.s32 	%r107, %r107, 2;
$L__BB0_39:
	and.b32  	%r88, %r6, 1;
	setp.eq.b32 	%p23, %r88, 1;
	not.pred 	%p24, %p23;
	@%p24 bra 	$L__BB0_42;
	mad.lo.s32 	%r55, %r107, %r60, %r7;
	setp.ge.s32 	%p25, %r55, %r5;
	@%p25 bra 	$L__BB0_42;
	mul.wide.s32 	%rd98, %r55, 4;
	add.s64 	%rd99, %rd3, %rd98;
	ld.global.u32 	%r89, [%rd99];
	mul.wide.s32 	%rd100, %r55, 8;
	add.s64 	%rd101, %rd2, %rd100;
	ld.global.f64 	%fd74, [%rd101];
	mul.wide.s32 	%rd102, %r89, 8;
	add.s64 	%rd103, %rd1, %rd102;
	ld.global.f64 	%fd75, [%rd103];
	fma.rn.f64 	%fd84, %fd74, %fd75, %fd84;
$L__BB0_42:
	mad.lo.s32 	%r90, %r60, %r2, %r1;
	shl.b32 	%r91, %r90, 3;
	mov.u32 	%r92, shared;
	add.s32 	%r56, %r92, %r91;
	st.shared.f64 	[%r56], %fd84;
	bar.sync 	0;
	setp.lt.s32 	%p26, %r109, 2;
	@%p26 bra 	$L__BB0_46;
$L__BB0_43:
	shr.u32 	%r58, %r109, 1;
	setp.ge.u32 	%p27, %r1, %r58;
	@%p27 bra 	$L__BB0_45;
	mul.lo.s32 	%r93, %r58, %r60;
	shl.b32 	%r94, %r93, 3;
	add.s32 	%r95, %r56, %r94;
	ld.shared.f64 	%fd76, [%r95];
	ld.shared.f64 	%fd77, [%r56];
	add.f64 	%fd78, %fd76, %fd77;
	st.shared.f64 	[%r56], %fd78;
$L__BB0_45:
	bar.sync 	0;
	setp.gt.u32 	%p28, %r109, 3;
	mov.u32 	%r109, %r58;
	@%p28 bra 	$L__BB0_43;
$L__BB0_46:
	or.b32  	%r96, %r1, %r2;
	setp.ne.s32 	%p29, %r96, 0;
	@%p29 bra 	$L__BB0_48;
	ld.shared.f64 	%fd79, [shared];
	cvta.to.global.u64 	%rd104, %rd6;
	shl.b64 	%rd105, %rd4, 3;
	add.s64 	%rd106, %rd104, %rd105;
	ld.global.f64 	%fd80, [%rd106];
	mul.f64 	%fd81, %fd39, %fd80;
	fma.rn.f64 	%fd82, %fd38, %fd79, %fd81;
	st.global.f64 	[%rd106], %fd82;
$L__BB0_48:
	ret;

}


// ===== COMPILED SASS (sm_100) =====

	.target	sm_100

	.elftype	@"ET_EXEC"


//--------------------- .note.nv.tkinfo           --------------------------
	.section	.note.nv.tkinfo,"",@"SHT_NOTE"
	.sectionflags	@"SHF_NOTE_NV_TKINFO"
	.tkinfo
        /*0018*/ 	.word	0x00000002
        /*0030*/ 	.string	""
        /*0030*/ 	.string	"ptxas"
        /*0030*/ 	.string	"Cuda compilation tools, release 13.0, V13.0.88"
        /*0030*/ 	.string	"Build cuda_13.0.r13.0/compiler.36424714_0"
        /*0030*/ 	.string	"-arch sm_100 -m 64 "



//--------------------- .note.nv.cuinfo           --------------------------
	.section	.note.nv.cuinfo,"",@"SHT_NOTE"
	.sectionflags	@"SHF_NOTE_NV_CUINFO"
        /*0018*/ 	.short	0x0002
        /*001a*/ 	.short	0x0064
        /*001c*/ 	.short	0x0082
	.zero		2


//--------------------- .nv.info                  --------------------------
	.section	.nv.info,"",@"SHT_CUDA_INFO"
	.align	4


	//----- nvinfo : EIATTR_REGCOUNT
	.align		4
        /*0000*/ 	.byte	0x04, 0x2f
        /*0002*/ 	.short	(.L_1 - .L_0)
	.align		4
.L_0:
        /*0004*/ 	.word	index@(_Z10sellp_spmvliidPiS_PdS0_dS0_)
        /*0008*/ 	.word	0x00000020


	//----- nvinfo : EIATTR_FRAME_SIZE
	.align		4
.L_1:
        /*000c*/ 	.byte	0x04, 0x11
        /*000e*/ 	.short	(.L_3 - .L_2)
	.align		4
.L_2:
        /*0010*/ 	.word	index@(_Z10sellp_spmvliidPiS_PdS0_dS0_)
        /*0014*/ 	.word	0x00000000


	//----- nvinfo : EIATTR_MIN_STACK_SIZE
	.align		4
.L_3:
        /*0018*/ 	.byte	0x04, 0x12
        /*001a*/ 	.short	(.L_5 - .L_4)
	.align		4
.L_4:
        /*001c*/ 	.word	index@(_Z10sellp_spmvliidPiS_PdS0_dS0_)
        /*0020*/ 	.word	0x00000000
.L_5:


//--------------------- .nv.compat                --------------------------
	.section	.nv.compat,"",@"SHT_CUDA_COMPAT_INFO"
	.align	4
        /*0000*/ 	.byte	0x02, 0x09, 0x00, 0x00, 0x02, 0x02, 0x01, 0x00, 0x02, 0x05, 0x05, 0x00, 0x03, 0x07, 0x01, 0x01
        /*0010*/ 	.byte	0x02, 0x03, 0x00, 0x00, 0x02, 0x06, 0x01, 0x00, 0x04, 0x0b, 0x08, 0x00, 0x01, 0x00, 0x00, 0x00
        /*0020*/ 	.byte	0x00, 0x00, 0x00, 0x00


//--------------------- .nv.info._Z10sellp_spmvliidPiS_PdS0_dS0_ --------------------------
	.section	.nv.info._Z10sellp_spmvliidPiS_PdS0_dS0_,"",@"SHT_CUDA_INFO"
	.sectionflags	@""
	.align	4


	//----- nvinfo : EIATTR_CUDA_API_VERSION
	.align		4
        /*0000*/ 	.byte	0x04, 0x37
        /*0002*/ 	.short	(.L_7 - .L_6)
.L_6:
        /*0004*/ 	.word	0x00000082


	//----- nvinfo : EIATTR_KPARAM_INFO
	.align		4
.L_7:
        /*0008*/ 	.byte	0x04, 0x17
        /*000a*/ 	.short	(.L_9 - .L_8)
.L_8:
        /*000c*/ 	.word	0x00000000
        /*0010*/ 	.short	0x0009
        /*0012*/ 	.short	0x0040
        /*0014*/ 	.byte	0x00, 0xf5, 0x21, 0x00


	//----- nvinfo : EIATTR_KPARAM_INFO
	.align		4
.L_9:
        /*0018*/ 	.byte	0x04, 0x17
        /*001a*/ 	.short	(.L_11 - .L_10)
.L_10:
        /*001c*/ 	.word	0x00000000
        /*0020*/ 	.short	0x0008
        /*0022*/ 	.short	0x0038
        /*0024*/ 	.byte	0x00, 0xf0, 0x21, 0x00


	//----- nvinfo : EIATTR_KPARAM_INFO
	.align		4
.L_11:
        /*0028*/ 	.byte	0x04, 0x17
        /*002a*/ 	.short	(.L_13 - .L_12)
.L_12:
        /*002c*/ 	.word	0x00000000
        /*0030*/ 	.short	0x0007
        /*0032*/ 	.short	0x0030
        /*0034*/ 	.byte	0x00, 0xf5, 0x21, 0x00


	//----- nvinfo : EIATTR_KPARAM_INFO
	.align		4
.L_13:
        /*0038*/ 	.byte	0x04, 0x17
        /*003a*/ 	.short	(.L_15 - .L_14)
.L_14:
        /*003c*/ 	.word	0x00000000
        /*0040*/ 	.short	0x0006
        /*0042*/ 	.short	0x0028
        /*0044*/ 	.byte	0x00, 0xf5, 0x21, 0x00


	//----- nvinfo : EIATTR_KPARAM_INFO
	.align		4
.L_15:
        /*0048*/ 	.byte	0x04, 0x17
        /*004a*/ 	.short	(.L_17 - .L_16)
.L_16:
        /*004c*/ 	.word	0x00000000
        /*0050*/ 	.short	0x0005
        /*0052*/ 	.short	0x0020
        /*0054*/ 	.byte	0x00, 0xf5, 0x21, 0x00


	//----- nvinfo : EIATTR_KPARAM_INFO
	.align		4
.L_17:
        /*0058*/ 	.byte	0x04, 0x17
        /*005a*/ 	.short	(.L_19 - .L_18)
.L_18:
        /*005c*/ 	.word	0x00000000
        /*0060*/ 	.short	0x0004
        /*0062*/ 	.short	0x0018
        /*0064*/ 	.byte	0x00, 0xf5, 0x21, 0x00


	//----- nvinfo : EIATTR_KPARAM_INFO
	.align		4
.L_19:
        /*0068*/ 	.byte	0x04, 0x17
        /*006a*/ 	.short	(.L_21 - .L_20)
.L_20:
        /*006c*/ 	.word	0x00000000
        /*0070*/ 	.short	0x0003
        /*0072*/ 	.short	0x0010
        /*0074*/ 	.byte	0x00, 0xf0, 0x21, 0x00


	//----- nvinfo : EIATTR_KPARAM_INFO
	.align		4
.L_21:
        /*0078*/ 	.byte	0x04, 0x17
        /*007a*/ 	.short	(.L_23 - .L_22)
.L_22:
        /*007c*/ 	.word	0x00000000
        /*0080*/ 	.short	0x0002
        /*0082*/ 	.short	0x000c
        /*0084*/ 	.byte	0x00, 0xf0, 0x11, 0x00


	//----- nvinfo : EIATTR_KPARAM_INFO
	.align		4
.L_23:
        /*0088*/ 	.byte	0x04, 0x17
        /*008a*/ 	.short	(.L_25 - .L_24)
.L_24:
        /*008c*/ 	.word	0x00000000
        /*0090*/ 	.short	0x0001
        /*0092*/ 	.short	0x0008
        /*0094*/ 	.byte	0x00, 0xf0, 0x11, 0x00


	//----- nvinfo : EIATTR_KPARAM_INFO
	.align		4
.L_25:
        /*0098*/ 	.byte	0x04, 0x17
        /*009a*/ 	.short	(.L_27 - .L_26)
.L_26:
        /*009c*/ 	.word	0x00000000
        /*00a0*/ 	.short	0x0000
        /*00a2*/ 	.short	0x0000
        /*00a4*/ 	.byte	0x00, 0xf0, 0x21, 0x00


	//----- nvinfo : EIATTR_SPARSE_MMA_MASK
	.align		4
.L_27:
        /*00a8*/ 	.byte	0x03, 0x50
        /*00aa*/ 	.short	0x0000


	//----- nvinfo : EIATTR_MAXREG_COUNT
	.align		4
        /*00ac*/ 	.byte	0x03, 0x1b
        /*00ae*/ 	.short	0x00ff


	//----- nvinfo : EIATTR_NUM_BARRIERS
	.align		4
        /*00b0*/ 	.byte	0x02, 0x4c
        /*00b2*/ 	.byte	0x01
	.zero		1


	//----- nvinfo : EIATTR_MERCURY_ISA_VERSION
	.align		4
        /*00b4*/ 	.byte	0x03, 0x5f
        /*00b6*/ 	.short	0x0101


	//----- nvinfo : EIATTR_VRC_CTA_INIT_COUNT
	.align		4
        /*00b8*/ 	.byte	0x02, 0x4a
	.zero		1
	.zero		1


	//----- nvinfo : EIATTR_EXIT_INSTR_OFFSETS
	.align		4
        /*00bc*/ 	.byte	0x04, 0x1c
        /*00be*/ 	.short	(.L_29 - .L_28)


	//   ....[0]....
.L_28:
        /*00c0*/ 	.word	0x000000d0


	//   ....[1]....
        /*00c4*/ 	.word	0x00001300


	//   ....[2]....
        /*00c8*/ 	.word	0x000013e0


	//----- nvinfo : EIATTR_CRS_STACK_SIZE
	.align		4
.L_29:
        /*00cc*/ 	.byte	0x04, 0x1e
        /*00ce*/ 	.short	(.L_31 - .L_30)
.L_30:
        /*00d0*/ 	.word	0x00000000


	//----- nvinfo : EIATTR_CBANK_PARAM_SIZE
	.align		4
.L_31:
        /*00d4*/ 	.byte	0x03, 0x19
        /*00d6*/ 	.short	0x0048


	//----- nvinfo : EIATTR_PARAM_CBANK
	.align		4
        /*00d8*/ 	.byte	0x04, 0x0a
        /*00da*/ 	.short	(.L_33 - .L_32)
	.align		4
.L_32:
        /*00dc*/ 	.word	index@(.nv.constant0._Z10sellp_spmvliidPiS_PdS0_dS0_)
        /*00e0*/ 	.short	0x0380
        /*00e2*/ 	.short	0x0048


	//----- nvinfo : EIATTR_SW_WAR
	.align		4
.L_33:
        /*00e4*/ 	.byte	0x04, 0x36
        /*00e6*/ 	.short	(.L_35 - .L_34)
.L_34:
        /*00e8*/ 	.word	0x00000008
.L_35:


//--------------------- .nv.callgraph             --------------------------
	.section	.nv.callgraph,"",@"SHT_CUDA_CALLGRAPH"
	.align	4
	.sectionentsize	8
	.align		4
        /*0000*/ 	.word	0x00000000
	.align		4
        /*0004*/ 	.word	0xffffffff
	.align		4
        /*0008*/ 	.word	0x00000000
	.align		4
        /*000c*/ 	.word	0xfffffffe
	.align		4
        /*0010*/ 	.word	0x00000000
	.align		4
        /*0014*/ 	.word	0xfffffffd
	.align		4
        /*0018*/ 	.word	0x00000000
	.align		4
        /*001c*/ 	.word	0xfffffffc


//--------------------- .text._Z10sellp_spmvliidPiS_PdS0_dS0_ --------------------------
	.section	.text._Z10sellp_spmvliidPiS_PdS0_dS0_,"ax",@progbits
	.align	128
        .global         _Z10sellp_spmvliidPiS_PdS0_dS0_
        .type           _Z10sellp_spmvliidPiS_PdS0_dS0_,@function
        .size           _Z10sellp_spmvliidPiS_PdS0_dS0_,(.L_x_9 - _Z10sellp_spmvliidPiS_PdS0_dS0_)
        .other          _Z10sellp_spmvliidPiS_PdS0_dS0_,@"STO_CUDA_ENTRY STV_DEFAULT"
_Z10sellp_spmvliidPiS_PdS0_dS0_:
.text._Z10sellp_spmvliidPiS_PdS0_dS0_:
[----:B------:R-:W-:Y:S01]  /*0000*/  LDC R1, c[0x0][0x37c] ;  /* 0x0000df00ff017b82 */ /* 0x000fe20000000800 */
[----:B------:R-:W0:Y:S07]  /*0010*/  S2R R2, SR_CTAID.X ;  /* 0x0000000000027919 */ /* 0x000e2e0000002500 */
[----:B------:R-:W0:Y:S01]  /*0020*/  S2UR UR4, SR_CTAID.Y ;  /* 0x00000000000479c3 */ /* 0x000e220000002600 */
[----:B------:R-:W1:Y:S01]  /*0030*/  LDCU UR5, c[0x0][0x388] ;  /* 0x00007100ff0577ac */ /* 0x000e620008000800 */
[----:B------:R-:W1:Y:S01]  /*0040*/  S2R R0, SR_TID.Y ;  /* 0x0000000000007919 */ /* 0x000e620000002200 */
[----:B------:R-:W2:Y:S05]  /*0050*/  LDCU.64 UR6, c[0x0][0x380] ;  /* 0x00007000ff0677ac */ /* 0x000eaa0008000a00 */
[----:B------:R-:W0:Y:S02]  /*0060*/  LDC R5, c[0x0][0x370] ;  /* 0x0000dc00ff057b82 */ /* 0x000e240000000800 */
[----:B0-----:R-:W-:Y:S01]  /*0070*/  IMAD R5, R5, UR4, R2 ;  /* 0x0000000405057c24 */ /* 0x001fe2000f8e0202 */
[----:B------:R-:W0:Y:S03]  /*0080*/  LDCU UR4, c[0x0][0x388] ;  /* 0x00007100ff0477ac */ /* 0x000e260008000800 */
[----:B-1----:R-:W-:-:S05]  /*0090*/  IMAD R2, R5, UR5, R0 ;  /* 0x0000000505027c24 */ /* 0x002fca000f8e0200 */
[----:B--2---:R-:W-:Y:S02]  /*00a0*/  ISETP.GE.U32.AND P0, PT, R2, UR6, PT ;  /* 0x0000000602007c0c */ /* 0x004fe4000bf06070 */
[----:B------:R-:W-:-:S04]  /*00b0*/  SHF.R.S32.HI R3, RZ, 0x1f, R2 ;  /* 0x0000001fff037819 */ /* 0x000fc80000011402 */
[----:B------:R-:W-:-:S13]  /*00c0*/  ISETP.GE.AND.EX P0, PT, R3, UR7, PT, P0 ;  /* 0x0000000703007c0c */ /* 0x000fda000bf06300 */
[----:B0-----:R-:W-:Y:S05]  /*00d0*/  @P0 EXIT ;  /* 0x000000000000094d */ /* 0x001fea0003800000 */
[----:B------:R-:W0:Y:S01]  /*00e0*/  LDC.64 R10, c[0x0][0x398] ;  /* 0x0000e600ff0a7b82 */ /* 0x000e220000000a00 */
[----:B------:R-:W1:Y:S01]  /*00f0*/  LDCU.64 UR8, c[0x0][0x358] ;  /* 0x00006b00ff0877ac */ /* 0x000e620008000a00 */
[----:B------:R-:W2:Y:S01]  /*0100*/  LDCU UR6, c[0x0][0x38c] ;  /* 0x00007180ff0677ac */ /* 0x000ea20008000800 */
[----:B0-----:R-:W-:-:S05]  /*0110*/  IMAD.WIDE R10, R5, 0x4, R10 ;  /* 0x00000004050a7825 */ /* 0x001fca00078e020a */
[----:B-1----:R-:W3:Y:S04]  /*0120*/  LDG.E R8, desc[UR8][R10.64] ;  /* 0x000000080a087981 */ /* 0x002ee8000c1e1900 */
[----:B------:R0:W4:Y:S01]  /*0130*/  LDG.E R4, desc[UR8][R10.64+0x4] ;  /* 0x000004080a047981 */ /* 0x000122000c1e1900 */
[----:B--2---:R-:W-:-:S05]  /*0140*/  MOV R5, UR6 ;  /* 0x0000000600057c02 */ /* 0x004fca0008000f00 */
[----:B------:R-:W-:-:S05]  /*0150*/  IMAD R9, R5, UR5, RZ ;  /* 0x0000000505097c24 */ /* 0x000fca000f8e02ff */
[----:B------:R-:W-:-:S04]  /*0160*/  IABS R14, R9 ;  /* 0x00000009000e7213 */ /* 0x000fc80000000000 */
[----:B------:R-:W1:Y:S08]  /*0170*/  I2F.RP R12, R14 ;  /* 0x0000000e000c7306 */ /* 0x000e700000209400 */
[----:B-1----:R-:W1:Y:S02]  /*0180*/  MUFU.RCP R12, R12 ;  /* 0x0000000c000c7308 */ /* 0x002e640000001000 */
[----:B-1----:R-:W-:-:S06]  /*0190*/  IADD3 R7, PT, PT, R12, 0xffffffe, RZ ;  /* 0x0ffffffe0c077810 */ /* 0x002fcc0007ffe0ff */
[----:B------:R-:W0:Y:S02]  /*01a0*/  F2I.FTZ.U32.TRUNC.NTZ R7, R7 ;  /* 0x0000000700077305 */ /* 0x000e24000021f000 */
[----:B0-----:R-:W-:-:S04]  /*01b0*/  IMAD.MOV R11, RZ, RZ, -R7 ;  /* 0x000000ffff0b7224 */ /* 0x001fc800078e0a07 */
[----:B------:R-:W-:Y:S01]  /*01c0*/  IMAD R11, R11, R14, RZ ;  /* 0x0000000e0b0b7224 */ /* 0x000fe200078e02ff */
[----:B---3--:R-:W-:-:S04]  /*01d0*/  LOP3.LUT R6, RZ, R8, RZ, 0x33, !PT ;  /* 0x00000008ff067212 */ /* 0x008fc800078e33ff */
[-C--:B----4-:R-:W-:Y:S02]  /*01e0*/  IADD3 R10, PT, PT, R4, R9.reuse, R6 ;  /* 0x00000009040a7210 */ /* 0x090fe40007ffe006 */
[-C--:B------:R-:W-:Y:S02]  /*01f0*/  IABS R6, R9.reuse ;  /* 0x0000000900067213 */ /* 0x080fe40000000000 */
[----:B------:R-:W-:Y:S02]  /*0200*/  IABS R13, R10 ;  /* 0x0000000a000d7213 */ /* 0x000fe40000000000 */
[----:B------:R-:W-:Y:S01]  /*0210*/  IADD3 R15, PT, PT, RZ, -R6, RZ ;  /* 0x80000006ff0f7210 */ /* 0x000fe20007ffe0ff */
[----:B------:R-:W-:Y:S01]  /*0220*/  IMAD.MOV.U32 R6, RZ, RZ, RZ ;  /* 0x000000ffff067224 */ /* 0x000fe200078e00ff */
[----:B------:R-:W-:-:S03]  /*0230*/  LOP3.LUT R10, R10, R9, RZ, 0x3c, !PT ;  /* 0x000000090a0a7212 */ /* 0x000fc600078e3cff */
[----:B------:R-:W-:Y:S01]  /*0240*/  IMAD.HI.U32 R6, R7, R11, R6 ;  /* 0x0000000b07067227 */ /* 0x000fe200078e0006 */
[----:B------:R-:W-:Y:S02]  /*0250*/  MOV R7, R13 ;  /* 0x0000000d00077202 */ /* 0x000fe40000000f00 */
[----:B------:R-:W-:Y:S02]  /*0260*/  MOV R11, R15 ;  /* 0x0000000f000b7202 */ /* 0x000fe40000000f00 */
[----:B------:R-:W-:Y:S01]  /*0270*/  ISETP.GE.AND P2, PT, R10, RZ, PT ;  /* 0x000000ff0a00720c */ /* 0x000fe20003f46270 */
[----:B------:R-:W-:-:S04]  /*0280*/  IMAD.HI.U32 R6, R6, R7, RZ ;  /* 0x0000000706067227 */ /* 0x000fc800078e00ff */
[----:B------:R-:W-:-:S05]  /*0290*/  IMAD R7, R6, R11, R7 ;  /* 0x0000000b06077224 */ /* 0x000fca00078e0207 */
[----:B------:R-:W-:-:S13]  /*02a0*/  ISETP.GT.U32.AND P1, PT, R14, R7, PT ;  /* 0x000000070e00720c */ /* 0x000fda0003f24070 */
[----:B------:R-:W-:Y:S01]  /*02b0*/  @!P1 IMAD.IADD R7, R7, 0x1, -R14 ;  /* 0x0000000107079824 */ /* 0x000fe200078e0a0e */
[----:B------:R-:W-:Y:S02]  /*02c0*/  @!P1 IADD3 R6, PT, PT, R6, 0x1, RZ ;  /* 0x0000000106069810 */ /* 0x000fe40007ffe0ff */
[----:B------:R-:W-:Y:S02]  /*02d0*/  ISETP.NE.AND P1, PT, R9, RZ, PT ;  /* 0x000000ff0900720c */ /* 0x000fe40003f25270 */
[----:B------:R-:W-:Y:S02]  /*02e0*/  ISETP.GE.U32.AND P0, PT, R7, R14, PT ;  /* 0x0000000e0700720c */ /* 0x000fe40003f06070 */
[----:B------:R-:W-:Y:S01]  /*02f0*/  CS2R R14, SRZ ;  /* 0x00000000000e7805 */ /* 0x000fe2000001ff00 */
[----:B------:R-:W0:Y:S10]  /*0300*/  S2R R7, SR_TID.X ;  /* 0x0000000000077919 */ /* 0x000e340000002100 */
[----:B------:R-:W-:-:S05]  /*0310*/  @P0 IADD3 R6, PT, PT, R6, 0x1, RZ ;  /* 0x0000000106060810 */ /* 0x000fca0007ffe0ff */
[----:B------:R-:W-:Y:S01]  /*0320*/  @!P2 IMAD.MOV R6, RZ, RZ, -R6 ;  /* 0x000000ffff06a224 */ /* 0x000fe200078e0a06 */
[----:B------:R-:W-:-:S04]  /*0330*/  @!P1 LOP3.LUT R6, RZ, R9, RZ, 0x33, !PT ;  /* 0x00000009ff069212 */ /* 0x000fc800078e33ff */
[----:B------:R-:W-:-:S13]  /*0340*/  ISETP.GE.AND P0, PT, R6, 0x1, PT ;  /* 0x000000010600780c */ /* 0x000fda0003f06270 */
[----:B0-----:R-:W-:Y:S05]  /*0350*/  @!P0 BRA `(.L_x_0) ;  /* 0x0000000c00888947 */ /* 0x001fea0003800000 */
[----:B------:R-:W-:Y:S01]  /*0360*/  ISETP.GE.U32.AND P0, PT, R6, 0x8, PT ;  /* 0x000000080600780c */ /* 0x000fe20003f06070 */
[----:B------:R-:W-:Y:S01]  /*0370*/  HFMA2 R24, -RZ, RZ, 0, 0 ;  /* 0x00000000ff187431 */ /* 0x000fe200000001ff */
[----:B------:R-:W-:Y:S02]  /*0380*/  IADD3 R8, PT, PT, R8, R7, RZ ;  /* 0x0000000708087210 */ /* 0x000fe40007ffe0ff */
[----:B------:R-:W-:-:S09]  /*0390*/  CS2R R14, SRZ ;  /* 0x00000000000e7805 */ /* 0x000fd2000001ff00 */
[----:B------:R-:W-:Y:S05]  /*03a0*/  @!P0 BRA `(.L_x_1) ;  /* 0x0000000400e08947 */ /* 0x000fea0003800000 */
[----:B------:R-:W0:Y:S01]  /*03b0*/  LDC R9, c[0x0][0x38c] ;  /* 0x0000e300ff097b82 */ /* 0x000e220000000800 */
[----:B------:R-:W-:Y:S01]  /*03c0*/  LOP3.LUT R13, R6, 0x7ffffff8, RZ, 0xc0, !PT ;  /* 0x7ffffff8060d7812 */ /* 0x000fe200078ec0ff */
[----:B------:R-:W-:Y:S01]  /*03d0*/  IMAD.IADD R26, R8, 0x1, R5 ;  /* 0x00000001081a7824 */ /* 0x000fe200078e0205 */
[CC--:B------:R-:W-:Y:S01]  /*03e0*/  LEA R10, R5.reuse, R8.reuse, 0x1 ;  /* 0x00000008050a7211 */ /* 0x0c0fe200078e08ff */
[C-C-:B------:R-:W-:Y:S01]  /*03f0*/  IMAD R12, R5.reuse, 0x3, R8.reuse ;  /* 0x00000003050c7824 */ /* 0x140fe200078e0208 */
[C---:B------:R-:W-:Y:S01]  /*0400*/  LEA R20, R5.reuse, R8, 0x2 ;  /* 0x0000000805147211 */ /* 0x040fe200078e10ff */
[C-C-:B------:R-:W-:Y:S01]  /*0410*/  IMAD R22, R5.reuse, 0x5, R8.reuse ;  /* 0x0000000505167824 */ /* 0x140fe200078e0208 */
[----:B------:R-:W-:Y:S01]  /*0420*/  CS2R R14, SRZ ;  /* 0x00000000000e7805 */ /* 0x000fe2000001ff00 */
[--C-:B------:R-:W-:Y:S01]  /*0430*/  IMAD R11, R5, 0x6, R8.reuse ;  /* 0x00000006050b7824 */ /* 0x100fe200078e0208 */
[----:B------:R-:W-:Y:S01]  /*0440*/  IADD3 R21, PT, PT, -R13, RZ, RZ ;  /* 0x000000ff0d157210 */ /* 0x000fe20007ffe1ff */
[----:B------:R-:W-:-:S02]  /*0450*/  IMAD R24, R5, 0x7, R8 ;  /* 0x0000000705187824 */ /* 0x000fc400078e0208 */
[----:B------:R-:W-:-:S07]  /*0460*/  IMAD.MOV.U32 R28, RZ, RZ, R8 ;  /* 0x000000ffff1c7224 */ /* 0x000fce00078e0008 */
.L_x_2:
[----:B------:R-:W1:Y:S01]  /*0470*/  LDC.64 R16, c[0x0][0x3a0] ;  /* 0x0000e800ff107b82 */ /* 0x000e620000000a00 */
[----:B------:R-:W-:-:S13]  /*0480*/  ISETP.GE.AND P0, PT, R28, R4, PT ;  /* 0x000000041c00720c */ /* 0x000fda0003f06270 */
[C---:B-1----:R-:W-:Y:S02]  /*0490*/  @!P0 IMAD.WIDE R18, R28.reuse, 0x4, R16 ;  /* 0x000000041c128825 */ /* 0x042fe400078e0210 */
[----:B------:R-:W1:Y:S03]  /*04a0*/  @!P0 LDC.64 R16, c[0x0][0x3b0] ;  /* 0x0000ec00ff108b82 */ /* 0x000e660000000a00 */
[----:B------:R2:W1:Y:S05]  /*04b0*/  @!P0 LDG.E R5, desc[UR8][R18.64] ;  /* 0x0000000812058981 */ /* 0x00046a000c1e1900 */
[----:B--2---:R-:W2:Y:S02]  /*04c0*/  LDC.64 R18, c[0x0][0x3a8] ;  /* 0x0000ea00ff127b82 */ /* 0x004ea40000000a00 */
[----:B--2---:R-:W-:-:S06]  /*04d0*/  @!P0 IMAD.WIDE R18, R28, 0x8, R18 ;  /* 0x000000081c128825 */ /* 0x004fcc00078e0212 */
[----:B------:R-:W2:Y:S01]  /*04e0*/  @!P0 LDG.E.64 R18, desc[UR8][R18.64] ;  /* 0x0000000812128981 */ /* 0x000ea2000c1e1b00 */
[----:B-1----:R-:W-:-:S06]  /*04f0*/  @!P0 IMAD.WIDE R16, R5, 0x8, R16 ;  /* 0x0000000805108825 */ /* 0x002fcc00078e0210 */
[----:B------:R-:W2:Y:S01]  /*0500*/  @!P0 LDG.E.64 R16, desc[UR8][R16.64] ;  /* 0x0000000810108981 */ /* 0x000ea2000c1e1b00 */
[----:B0-----:R-:W-:-:S05]  /*0510*/  MOV R5, R9 ;  /* 0x0000000900057202 */ /* 0x001fca0000000f00 */
[----:B------:R-:W-:Y:S01]  /*0520*/  IMAD.IADD R23, R28, 0x1, R5 ;  /* 0x000000011c177824 */ /* 0x000fe200078e0205 */
[----:B--2---:R-:W-:Y:S01]  /*0530*/  @!P0 DFMA R14, R18, R16, R14 ;  /* 0x00000010120e822b */ /* 0x004fe2000000000e */
[----:B------:R-:W0:Y:S03]  /*0540*/  LDC.64 R16, c[0x0][0x3a0] ;  /* 0x0000e800ff107b82 */ /* 0x000e260000000a00 */
[----:B------:R-:W-:-:S13]  /*0550*/  ISETP.GE.AND P0, PT, R23, R4, PT ;  /* 0x000000041700720c */ /* 0x000fda0003f06270 */
[C---:B0-----:R-:W-:Y:S02]  /*0560*/  @!P0 IMAD.WIDE R18, R26.reuse, 0x4, R16 ;  /* 0x000000041a128825 */ /* 0x041fe400078e0210 */
[----:B------:R-:W0:Y:S03]  /*0570*/  LDC.64 R16, c[0x0][0x3a8] ;  /* 0x0000ea00ff107b82 */ /* 0x000e260000000a00 */
[----:B------:R1:W2:Y:S05]  /*0580*/  @!P0 LDG.E R25, desc[UR8][R18.64] ;  /* 0x0000000812198981 */ /* 0x0002aa000c1e1900 */
[----:B-1----:R-:W2:Y:S01]  /*0590*/  @!P0 LDC.64 R18, c[0x0][0x3b0] ;  /* 0x0000ec00ff128b82 */ /* 0x002ea20000000a00 */
[----:B0-----:R-:W-:-:S06]  /*05a0*/  @!P0 IMAD.WIDE R16, R26, 0x8, R16 ;  /* 0x000000081a108825 */ /* 0x001fcc00078e0210 */
[----:B------:R-:W3:Y:S01]  /*05b0*/  @!P0 LDG.E.64 R16, desc[UR8][R16.64] ;  /* 0x0000000810108981 */ /* 0x000ee2000c1e1b00 */
[----:B--2---:R-:W-:-:S06]  /*05c0*/  @!P0 IMAD.WIDE R18, R25, 0x8, R18 ;  /* 0x0000000819128825 */ /* 0x004fcc00078e0212 */
[----:B------:R-:W3:Y:S01]  /*05d0*/  @!P0 LDG.E.64 R18, desc[UR8][R18.64] ;  /* 0x0000000812128981 */ /* 0x000ee2000c1e1b00 */
[----:B------:R-:W-:Y:S01]  /*05e0*/  IADD3 R23, PT, PT, R23, R5, RZ ;  /* 0x0000000517177210 */ /* 0x000fe20007ffe0ff */
[----:B---3--:R-:W-:Y:S01]  /*05f0*/  @!P0 DFMA R14, R16, R18, R14 ;  /* 0x00000012100e822b */ /* 0x008fe2000000000e */
[----:B------:R-:W0:Y:S02]  /*0600*/  LDC.64 R16, c[0x0][0x3a0] ;  /* 0x0000e800ff107b82 */ /* 0x000e240000000a00 */
        /* <DEDUP_REMOVED lines=21> */
[----:B------:R-:W-:Y:S01]  /*0760*/  IMAD.IADD R23, R23, 0x1, R5 ;  /* 0x0000000117177824 */ /* 0x000fe200078e0205 */
[----:B---3--:R-:W-:Y:S01]  /*0770*/  @!P0 DFMA R14, R16, R18, R14 ;  /* 0x00000012100e822b */ /* 0x008fe2000000000e */
        /* <DEDUP_REMOVED lines=27> */
[----:B------:R-:W0:Y:S03]  /*0930*/  @!P0 LDC.64 R16, c[0x0][0x3b0] ;  /* 0x0000ec00ff108b82 */ /* 0x000e260000000a00 */
[----:B------:R1:W0:Y:S05]  /*0940*/  @!P0 LDG.E R25, desc[UR8][R18.64] ;  /* 0x0000000812198981 */ /* 0x00022a000c1e1900 */
[----:B-1----:R-:W1:Y:S02]  /*0950*/  LDC.64 R18, c[0x0][0x3a8] ;  /* 0x0000ea00ff127b82 */ /* 0x002e640000000a00 */
[----:B-1----:R-:W-:-:S06]  /*0960*/  @!P0 IMAD.WIDE R18, R11, 0x8, R18 ;  /* 0x000000080b128825 */ /* 0x002fcc00078e0212 */
[----:B------:R-:W2:Y:S01]  /*0970*/  @!P0 LDG.E.64 R18, desc[UR8][R18.64] ;  /* 0x0000000812128981 */ /* 0x000ea2000c1e1b00 */
[----:B0-----:R-:W-:-:S06]  /*0980*/  @!P0 IMAD.WIDE R16, R25, 0x8, R16 ;  /* 0x0000000819108825 */ /* 0x001fcc00078e0210 */
[----:B------:R-:W2:Y:S01]  /*0990*/  @!P0 LDG.E.64 R16, desc[UR8][R16.64] ;  /* 0x0000000810108981 */ /* 0x000ea2000c1e1b00 */
[----:B------:R-:W-:Y:S01]  /*09a0*/  IMAD.IADD R23, R23, 0x1, R5 ;  /* 0x0000000117177824 */ /* 0x000fe200078e0205 */
[----:B--2---:R-:W-:Y:S01]  /*09b0*/  @!P0 DFMA R14, R18, R16, R14 ;  /* 0x00000010120e822b */ /* 0x004fe2000000000e */
[----:B------:R-:W0:Y:S03]  /*09c0*/  LDC.64 R16, c[0x0][0x3a0] ;  /* 0x0000e800ff107b82 */ /* 0x000e260000000a00 */
[----:B------:R-:W-:-:S05]  /*09d0*/  ISETP.GE.AND P0, PT, R23, R4, PT ;  /* 0x000000041700720c */ /* 0x000fca0003f06270 */
[----:B------:R-:W1:Y:S08]  /*09e0*/  LDC.64 R18, c[0x0][0x3a8] ;  /* 0x0000ea00ff127b82 */ /* 0x000e700000000a00 */
[----:B0-----:R-:W-:-:S05]  /*09f0*/  @!P0 IMAD.WIDE R16, R24, 0x4, R16 ;  /* 0x0000000418108825 */ /* 0x001fca00078e0210 */
[----:B------:R0:W2:Y:S02]  /*0a00*/  @!P0 LDG.E R23, desc[UR8][R16.64] ;  /* 0x0000000810178981 */ /* 0x0000a4000c1e1900 */
[----:B0-----:R-:W2:Y:S01]  /*0a10*/  @!P0 LDC.64 R16, c[0x0][0x3b0] ;  /* 0x0000ec00ff108b82 */ /* 0x001ea20000000a00 */
[----:B-1----:R-:W-:-:S06]  /*0a20*/  @!P0 IMAD.WIDE R18, R24, 0x8, R18 ;  /* 0x0000000818128825 */ /* 0x002fcc00078e0212 */
[----:B------:R-:W3:Y:S01]  /*0a30*/  @!P0 LDG.E.64 R18, desc[UR8][R18.64] ;  /* 0x0000000812128981 */ /* 0x000ee2000c1e1b00 */
[----:B--2---:R-:W-:-:S06]  /*0a40*/  @!P0 IMAD.WIDE R16, R23, 0x8, R16 ;  /* 0x0000000817108825 */ /* 0x004fcc00078e0210 */
[----:B------:R-:W3:Y:S01]  /*0a50*/  @!P0 LDG.E.64 R16, desc[UR8][R16.64] ;  /* 0x0000000810108981 */ /* 0x000ee2000c1e1b00 */
[----:B------:R-:W-:Y:S01]  /*0a60*/  IADD3 R21, PT, PT, R21, 0x8, RZ ;  /* 0x0000000815157810 */ /* 0x000fe20007ffe0ff */
[C---:B------:R-:W-:Y:S01]  /*0a70*/  IMAD R26, R5.reuse, 0x8, R26 ;  /* 0x00000008051a7824 */ /* 0x040fe200078e021a */
[C---:B------:R-:W-:Y:S01]  /*0a80*/  LEA R28, R5.reuse, R28, 0x3 ;  /* 0x0000001c051c7211 */ /* 0x040fe200078e18ff */
[C---:B------:R-:W-:Y:S01]  /*0a90*/  IMAD R20, R5.reuse, 0x8, R20 ;  /* 0x0000000805147824 */ /* 0x040fe200078e0214 */
[C---:B------:R-:W-:Y:S01]  /*0aa0*/  LEA R10, R5.reuse, R10, 0x3 ;  /* 0x0000000a050a7211 */ /* 0x040fe200078e18ff */
[C---:B------:R-:W-:Y:S01]  /*0ab0*/  IMAD R24, R5.reuse, 0x8, R24 ;  /* 0x0000000805187824 */ /* 0x040fe200078e0218 */
[C---:B------:R-:W-:Y:S02]  /*0ac0*/  LEA R12, R5.reuse, R12, 0x3 ;  /* 0x0000000c050c7211 */ /* 0x040fe400078e18ff */
[C---:B------:R-:W-:Y:S02]  /*0ad0*/  LEA R22, R5.reuse, R22, 0x3 ;  /* 0x0000001605167211 */ /* 0x040fe400078e18ff */
[----:B------:R-:W-:Y:S01]  /*0ae0*/  LEA R11, R5, R11, 0x3 ;  /* 0x0000000b050b7211 */ /* 0x000fe200078e18ff */
[----:B---3--:R-:W-:Y:S01]  /*0af0*/  @!P0 DFMA R14, R18, R16, R14 ;  /* 0x00000010120e822b */ /* 0x008fe2000000000e */
[----:B------:R-:W-:-:S13]  /*0b00*/  ISETP.NE.AND P0, PT, R21, RZ, PT ;  /* 0x000000ff1500720c */ /* 0x000fda0003f05270 */
[----:B------:R-:W-:Y:S05]  /*0b10*/  @P0 BRA `(.L_x_2) ;  /* 0xfffffff800540947 */ /* 0x000fea000383ffff */
[----:B------:R-:W-:-:S07]  /*0b20*/  MOV R24, R13 ;  /* 0x0000000d00187202 */ /* 0x000fce0000000f00 */
.L_x_1:
[----:B------:R-:W-:-:S13]  /*0b30*/  LOP3.LUT P0, R10, R6, 0x7, RZ, 0xc0, !PT ;  /* 0x00000007060a7812 */ /* 0x000fda000780c0ff */
[----:B------:R-:W-:Y:S05]  /*0b40*/  @!P0 BRA `(.L_x_0) ;  /* 0x00000004008c8947 */ /* 0x000fea0003800000 */
[----:B------:R-:W-:Y:S02]  /*0b50*/  ISETP.GE.U32.AND P1, PT, R10, 0x4, PT ;  /* 0x000000040a00780c */ /* 0x000fe40003f26070 */
[----:B------:R-:W-:-:S04]  /*0b60*/  LOP3.LUT R9, R6, 0x3, RZ, 0xc0, !PT ;  /* 0x0000000306097812 */ /* 0x000fc800078ec0ff */
[----:B------:R-:W-:-:S07]  /*0b70*/  ISETP.NE.AND P0, PT, R9, RZ, PT ;  /* 0x000000ff0900720c */ /* 0x000fce0003f05270 */
[----:B------:R-:W-:Y:S06]  /*0b80*/  @!P1 BRA `(.L_x_3) ;  /* 0x0000000000c49947 */ /* 0x000fec0003800000 */
[----:B------:R-:W0:Y:S01]  /*0b90*/  LDC.64 R10, c[0x0][0x3a0] ;  /* 0x0000e800ff0a7b82 */ /* 0x000e220000000a00 */
[----:B------:R-:W-:-:S05]  /*0ba0*/  IMAD R13, R24, R5, R8 ;  /* 0x00000005180d7224 */ /* 0x000fca00078e0208 */
[C---:B------:R-:W-:Y:S02]  /*0bb0*/  ISETP.GE.AND P1, PT, R13.reuse, R4, PT ;  /* 0x000000040d00720c */ /* 0x040fe40003f26270 */
[----:B------:R-:W1:Y:S08]  /*0bc0*/  LDC.64 R20, c[0x0][0x3a8] ;  /* 0x0000ea00ff147b82 */ /* 0x000e700000000a00 */
[----:B------:R-:W2:Y:S03]  /*0bd0*/  LDC.64 R22, c[0x0][0x3a0] ;  /* 0x0000e800ff167b82 */ /* 0x000ea60000000a00 */
[----:B0-----:R-:W-:-:S05]  /*0be0*/  @!P1 IMAD.WIDE R10, R13, 0x4, R10 ;  /* 0x000000040d0a9825 */ /* 0x001fca00078e020a */
[----:B------:R-:W0:Y:S01]  /*0bf0*/  @!P1 LDC.64 R18, c[0x0][0x3b0] ;  /* 0x0000ec00ff129b82 */ /* 0x000e220000000a00 */
[----:B------:R-:W0:Y:S01]  /*0c00*/  @!P1 LDG.E R11, desc[UR8][R10.64] ;  /* 0x000000080a0b9981 */ /* 0x000e22000c1e1900 */
[C---:B------:R-:W-:Y:S01]  /*0c10*/  IADD3 R29, PT, PT, R13.reuse, R5, RZ ;  /* 0x000000050d1d7210 */ /* 0x040fe20007ffe0ff */
[----:B-1----:R-:W-:-:S05]  /*0c20*/  @!P1 IMAD.WIDE R20, R13, 0x8, R20 ;  /* 0x000000080d149825 */ /* 0x002fca00078e0214 */
[----:B------:R-:W1:Y:S01]  /*0c30*/  LDC.64 R16, c[0x0][0x3a0] ;  /* 0x0000e800ff107b82 */ /* 0x000e620000000a00 */
[C---:B------:R-:W-:Y:S01]  /*0c40*/  ISETP.GE.AND P2, PT, R29.reuse, R4, PT ;  /* 0x000000041d00720c */ /* 0x040fe20003f46270 */
[----:B------:R-:W3:Y:S06]  /*0c50*/  @!P1 LDG.E.64 R20, desc[UR8][R20.64] ;  /* 0x0000000814149981 */ /* 0x000eec000c1e1b00 */
[----:B------:R-:W4:Y:S06]  /*0c60*/  LDC.64 R12, c[0x0][0x3a0] ;  /* 0x0000e800ff0c7b82 */ /* 0x000f2c0000000a00 */
[----:B--2---:R-:W-:-:S06]  /*0c70*/  @!P2 IMAD.WIDE R22, R29, 0x4, R22 ;  /* 0x000000041d16a825 */ /* 0x004fcc00078e0216 */
[----:B------:R-:W2:Y:S01]  /*0c80*/  @!P2 LDG.E R23, desc[UR8][R22.64] ;  /* 0x000000081617a981 */ /* 0x000ea2000c1e1900 */
[----:B0-----:R-:W-:-:S04]  /*0c90*/  @!P1 IMAD.WIDE R18, R11, 0x8, R18 ;  /* 0x000000080b129825 */ /* 0x001fc800078e0212 */
[----:B------:R-:W-:Y:S02]  /*0ca0*/  IMAD.IADD R11, R29, 0x1, R5 ;  /* 0x000000011d0b7824 */ /* 0x000fe400078e0205 */
[----:B------:R-:W3:Y:S03]  /*0cb0*/  @!P1 LDG.E.64 R18, desc[UR8][R18.64] ;  /* 0x0000000812129981 */ /* 0x000ee6000c1e1b00 */
[C---:B------:R-:W-:Y:S02]  /*0cc0*/  ISETP.GE.AND P3, PT, R11.reuse, R4, PT ;  /* 0x000000040b00720c */ /* 0x040fe40003f66270 */
[----:B------:R-:W-:-:S11]  /*0cd0*/  IADD3 R25, PT, PT, R11, R5, RZ ;  /* 0x000000050b197210 */ /* 0x000fd60007ffe0ff */
[----:B----4-:R-:W-:-:S06]  /*0ce0*/  @!P3 IMAD.WIDE R12, R11, 0x4, R12 ;  /* 0x000000040b0cb825 */ /* 0x010fcc00078e020c */
[----:B------:R-:W4:Y:S01]  /*0cf0*/  @!P3 LDG.E R13, desc[UR8][R12.64] ;  /* 0x000000080c0db981 */ /* 0x000f22000c1e1900 */
[----:B------:R-:W-:-:S13]  /*0d00*/  ISETP.GE.AND P4, PT, R25, R4, PT ;  /* 0x000000041900720c */ /* 0x000fda0003f86270 */
[----:B-1----:R-:W-:Y:S02]  /*0d10*/  @!P4 IMAD.WIDE R26, R25, 0x4, R16 ;  /* 0x00000004191ac825 */ /* 0x002fe400078e0210 */
[----:B------:R-:W2:Y:S04]  /*0d20*/  @!P2 LDC.64 R16, c[0x0][0x3b0] ;  /* 0x0000ec00ff10ab82 */ /* 0x000ea80000000a00 */
[----:B------:R-:W5:Y:S01]  /*0d30*/  @!P4 LDG.E R27, desc[UR8][R26.64] ;  /* 0x000000081a1bc981 */ /* 0x000f62000c1e1900 */
[----:B--2---:R-:W-:-:S03]  /*0d40*/  @!P2 IMAD.WIDE R16, R23, 0x8, R16 ;  /* 0x000000081710a825 */ /* 0x004fc600078e0210 */
[----:B------:R-:W0:Y:S03]  /*0d50*/  LDC.64 R22, c[0x0][0x3a8] ;  /* 0x0000ea00ff167b82 */ /* 0x000e260000000a00 */
[----:B------:R-:W2:Y:S01]  /*0d60*/  @!P2 LDG.E.64 R16, desc[UR8][R16.64] ;  /* 0x000000081010a981 */ /* 0x000ea2000c1e1b00 */
[----:B0-----:R-:W-:-:S06]  /*0d70*/  @!P2 IMAD.WIDE R22, R29, 0x8, R22 ;  /* 0x000000081d16a825 */ /* 0x001fcc00078e0216 */
[----:B------:R-:W2:Y:S01]  /*0d80*/  @!P2 LDG.E.64 R22, desc[UR8][R22.64] ;  /* 0x000000081616a981 */ /* 0x000ea2000c1e1b00 */
[----:B---3--:R-:W-:Y:S01]  /*0d90*/  @!P1 DFMA R14, R20, R18, R14 ;  /* 0x00000012140e922b */ /* 0x008fe2000000000e */
[----:B------:R-:W4:Y:S08]  /*0da0*/  @!P3 LDC.64 R20, c[0x0][0x3b0] ;  /* 0x0000ec00ff14bb82 */ /* 0x000f300000000a00 */
[----:B------:R-:W0:Y:S01]  /*0db0*/  LDC.64 R18, c[0x0][0x3a8] ;  /* 0x0000ea00ff127b82 */ /* 0x000e220000000a00 */
[----:B----4-:R-:W-:-:S07]  /*0dc0*/  @!P3 IMAD.WIDE R20, R13, 0x8, R20 ;  /* 0x000000080d14b825 */ /* 0x010fce00078e0214 */
[----:B------:R-:W1:Y:S01]  /*0dd0*/  LDC.64 R12, c[0x0][0x3a8] ;  /* 0x0000ea00ff0c7b82 */ /* 0x000e620000000a00 */
[----:B------:R-:W3:Y:S01]  /*0de0*/  @!P3 LDG.E.64 R20, desc[UR8][R20.64] ;  /* 0x000000081414b981 */ /* 0x000ee2000c1e1b00 */
[----:B0-----:R-:W-:-:S06]  /*0df0*/  @!P3 IMAD.WIDE R18, R11, 0x8, R18 ;  /* 0x000000080b12b825 */ /* 0x001fcc00078e0212 */
[----:B------:R-:W5:Y:S01]  /*0e00*/  @!P4 LDC.64 R10, c[0x0][0x3b0] ;  /* 0x0000ec00ff0acb82 */ /* 0x000f620000000a00 */
[----:B------:R-:W3:Y:S01]  /*0e10*/  @!P3 LDG.E.64 R18, desc[UR8][R18.64] ;  /* 0x000000081212b981 */ /* 0x000ee2000c1e1b00 */
[----:B-1----:R-:W-:-:S06]  /*0e20*/  @!P4 IMAD.WIDE R12, R25, 0x8, R12 ;  /* 0x00000008190cc825 */ /* 0x002fcc00078e020c */
[----:B------:R-:W4:Y:S01]  /*0e30*/  @!P4 LDG.E.64 R12, desc[UR8][R12.64] ;  /* 0x000000080c0cc981 */ /* 0x000f22000c1e1b00 */
[----:B-----5:R-:W-:-:S06]  /*0e40*/  @!P4 IMAD.WIDE R10, R27, 0x8, R10 ;  /* 0x000000081b0ac825 */ /* 0x020fcc00078e020a */
[----:B------:R-:W4:Y:S01]  /*0e50*/  @!P4 LDG.E.64 R10, desc[UR8][R10.64] ;  /* 0x000000080a0ac981 */ /* 0x000f22000c1e1b00 */
[----:B------:R-:W-:Y:S01]  /*0e60*/  IADD3 R24, PT, PT, R24, 0x4, RZ ;  /* 0x0000000418187810 */ /* 0x000fe20007ffe0ff */
[----:B--2---:R-:W-:-:S08]  /*0e70*/  @!P2 DFMA R14, R22, R16, R14 ;  /* 0x00000010160ea22b */ /* 0x004fd0000000000e */
[----:B---3--:R-:W-:-:S08]  /*0e80*/  @!P3 DFMA R14, R18, R20, R14 ;  /* 0x00000014120eb22b */ /* 0x008fd0000000000e */
[----:B----4-:R-:W-:-:S11]  /*0e90*/  @!P4 DFMA R14, R12, R10, R14 ;  /* 0x0000000a0c0ec22b */ /* 0x010fd6000000000e */
.L_x_3:
[----:B------:R-:W-:Y:S05]  /*0ea0*/  @!P0 BRA `(.L_x_0) ;  /* 0x0000000000b48947 */ /* 0x000fea0003800000 */
[----:B------:R-:W-:Y:S02]  /*0eb0*/  ISETP.NE.AND P0, PT, R9, 0x1, PT ;  /* 0x000000010900780c */ /* 0x000fe40003f05270 */
[----:B------:R-:W-:-:S04]  /*0ec0*/  LOP3.LUT R6, R6, 0x1, RZ, 0xc0, !PT ;  /* 0x0000000106067812 */ /* 0x000fc800078ec0ff */
[----:B------:R-:W-:-:S07]  /*0ed0*/  ISETP.NE.U32.AND P2, PT, R6, 0x1, PT ;  /* 0x000000010600780c */ /* 0x000fce0003f45070 */
[----:B------:R-:W-:Y:S06]  /*0ee0*/  @!P0 BRA `(.L_x_4) ;  /* 0x0000000000648947 */ /* 0x000fec0003800000 */
[----:B------:R-:W0:Y:S01]  /*0ef0*/  LDC.64 R26, c[0x0][0x3a0] ;  /* 0x0000e800ff1a7b82 */ /* 0x000e220000000a00 */
[----:B------:R-:W-:-:S04]  /*0f00*/  IMAD R23, R24, R5, R8 ;  /* 0x0000000518177224 */ /* 0x000fc800078e0208 */
[C---:B------:R-:W-:Y:S01]  /*0f10*/  IMAD.IADD R21, R23.reuse, 0x1, R5 ;  /* 0x0000000117157824 */ /* 0x040fe200078e0205 */
[-C--:B------:R-:W-:Y:S02]  /*0f20*/  ISETP.GE.AND P0, PT, R23, R4.reuse, PT ;  /* 0x000000041700720c */ /* 0x080fe40003f06270 */
[----:B------:R-:W1:Y:S02]  /*0f30*/  LDC.64 R10, c[0x0][0x3a0] ;  /* 0x0000e800ff0a7b82 */ /* 0x000e640000000a00 */
[----:B------:R-:W-:-:S06]  /*0f40*/  ISETP.GE.AND P1, PT, R21, R4, PT ;  /* 0x000000041500720c */ /* 0x000fcc0003f26270 */
[----:B------:R-:W2:Y:S03]  /*0f50*/  LDC.64 R18, c[0x0][0x3a8] ;  /* 0x0000ea00ff127b82 */ /* 0x000ea60000000a00 */
[----:B0-----:R-:W-:-:S05]  /*0f60*/  @!P0 IMAD.WIDE R26, R23, 0x4, R26 ;  /* 0x00000004171a8825 */ /* 0x001fca00078e021a */
[----:B------:R-:W0:Y:S01]  /*0f70*/  @!P0 LDC.64 R16, c[0x0][0x3b0] ;  /* 0x0000ec00ff108b82 */ /* 0x000e220000000a00 */
[----:B------:R-:W0:Y:S01]  /*0f80*/  @!P0 LDG.E R27, desc[UR8][R26.64] ;  /* 0x000000081a1b8981 */ /* 0x000e22000c1e1900 */
[----:B-1----:R-:W-:-:S06]  /*0f90*/  @!P1 IMAD.WIDE R28, R21, 0x4, R10 ;  /* 0x00000004151c9825 */ /* 0x002fcc00078e020a */
[----:B------:R-:W1:Y:S01]  /*0fa0*/  LDC.64 R12, c[0x0][0x3a8] ;  /* 0x0000ea00ff0c7b82 */ /* 0x000e620000000a00 */
[----:B------:R-:W3:Y:S01]  /*0fb0*/  @!P1 LDG.E R9, desc[UR8][R28.64] ;  /* 0x000000081c099981 */ /* 0x000ee2000c1e1900 */
[----:B--2---:R-:W-:-:S06]  /*0fc0*/  @!P0 IMAD.WIDE R18, R23, 0x8, R18 ;  /* 0x0000000817128825 */ /* 0x004fcc00078e0212 */
[----:B------:R-:W3:Y:S01]  /*0fd0*/  @!P1 LDC.64 R10, c[0x0][0x3b0] ;  /* 0x0000ec00ff0a9b82 */ /* 0x000ee20000000a00 */
[----:B------:R-:W2:Y:S01]  /*0fe0*/  @!P0 LDG.E.64 R18, desc[UR8][R18.64] ;  /* 0x0000000812128981 */ /* 0x000ea2000c1e1b00 */
[----:B-1----:R-:W-:-:S06]  /*0ff0*/  @!P1 IMAD.WIDE R12, R21, 0x8, R12 ;  /* 0x00000008150c9825 */ /* 0x002fcc00078e020c */
[----:B------:R-:W4:Y:S01]  /*1000*/  @!P1 LDG.E.64 R12, desc[UR8][R12.64] ;  /* 0x000000080c0c9981 */ /* 0x000f22000c1e1b00 */
[----:B0-----:R-:W-:-:S06]  /*1010*/  @!P0 IMAD.WIDE R16, R27, 0x8, R16 ;  /* 0x000000081b108825 */ /* 0x001fcc00078e0210 */
[----:B------:R-:W2:Y:S01]  /*1020*/  @!P0 LDG.E.64 R16, desc[UR8][R16.64] ;  /* 0x0000000810108981 */ /* 0x000ea2000c1e1b00 */
[----:B---3--:R-:W-:-:S06]  /*1030*/  @!P1 IMAD.WIDE R10, R9, 0x8, R10 ;  /* 0x00000008090a9825 */ /* 0x008fcc00078e020a */
[----:B------:R-:W4:Y:S01]  /*1040*/  @!P1 LDG.E.64 R10, desc[UR8][R10.64] ;  /* 0x000000080a0a9981 */ /* 0x000f22000c1e1b00 */
[----:B------:R-:W-:Y:S01]  /*1050*/  IADD3 R24, PT, PT, R24, 0x2, RZ ;  /* 0x0000000218187810 */ /* 0x000fe20007ffe0ff */
[----:B--2---:R-:W-:-:S08]  /*1060*/  @!P0 DFMA R14, R18, R16, R14 ;  /* 0x00000010120e822b */ /* 0x004fd0000000000e */
[----:B----4-:R-:W-:-:S11]  /*1070*/  @!P1 DFMA R14, R12, R10, R14 ;  /* 0x0000000a0c0e922b */ /* 0x010fd6000000000e */
.L_x_4:
[----:B------:R-:W-:Y:S05]  /*1080*/  @P2 BRA `(.L_x_0) ;  /* 0x00000000003c2947 */ /* 0x000fea0003800000 */
[----:B------:R-:W-:Y:S01]  /*1090*/  IMAD R17, R24, R5, R8 ;  /* 0x0000000518117224 */ /* 0x000fe200078e0208 */
[----:B------:R-:W-:Y:S04]  /*10a0*/  BSSY.RECONVERGENT B0, `(.L_x_0) ;  /* 0x000000d000007945 */ /* 0x000fe80003800200 */
[----:B------:R-:W-:-:S13]  /*10b0*/  ISETP.GE.AND P0, PT, R17, R4, PT ;  /* 0x000000041100720c */ /* 0x000fda0003f06270 */
[----:B------:R-:W-:Y:S05]  /*10c0*/  @P0 BRA `(.L_x_5) ;  /* 0x0000000000280947 */ /* 0x000fea0003800000 */
[----:B------:R-:W0:Y:S08]  /*10d0*/  LDC.64 R8, c[0x0][0x3a0] ;  /* 0x0000e800ff087b82 */ /* 0x000e300000000a00 */
[----:B------:R-:W1:Y:S08]  /*10e0*/  LDC.64 R10, c[0x0][0x3a8] ;  /* 0x0000ea00ff0a7b82 */ /* 0x000e700000000a00 */
[----:B------:R-:W2:Y:S01]  /*10f0*/  LDC.64 R12, c[0x0][0x3b0] ;  /* 0x0000ec00ff0c7b82 */ /* 0x000ea20000000a00 */
[----:B0-----:R-:W-:-:S06]  /*1100*/  IMAD.WIDE R8, R17, 0x4, R8 ;  /* 0x0000000411087825 */ /* 0x001fcc00078e0208 */
[----:B------:R-:W2:Y:S01]  /*1110*/  LDG.E R9, desc[UR8][R8.64] ;  /* 0x0000000808097981 */ /* 0x000ea2000c1e1900 */
[----:B-1----:R-:W-:-:S06]  /*1120*/  IMAD.WIDE R10, R17, 0x8, R10 ;  /* 0x00000008110a7825 */ /* 0x002fcc00078e020a */
[----:B------:R-:W3:Y:S01]  /*1130*/  LDG.E.64 R10, desc[UR8][R10.64] ;  /* 0x000000080a0a7981 */ /* 0x000ee2000c1e1b00 */
[----:B--2---:R-:W-:-:S06]  /*1140*/  IMAD.WIDE R12, R9, 0x8, R12 ;  /* 0x00000008090c7825 */ /* 0x004fcc00078e020c */
[----:B------:R-:W3:Y:S02]  /*1150*/  LDG.E.64 R12, desc[UR8][R12.64] ;  /* 0x000000080c0c7981 */ /* 0x000ee4000c1e1b00 */
[----:B---3--:R-:W-:-:S11]  /*1160*/  DFMA R14, R10, R12, R14 ;  /* 0x0000000c0a0e722b */ /* 0x008fd6000000000e */
.L_x_5:
[----:B------:R-:W-:Y:S05]  /*1170*/  BSYNC.RECONVERGENT B0 ;  /* 0x0000000000007941 */ /* 0x000fea0003800200 */
.L_x_0:
[----:B------:R-:W0:Y:S01]  /*1180*/  S2UR UR6, SR_CgaCtaId ;  /* 0x00000000000679c3 */ /* 0x000e220000008800 */
[----:B------:R-:W-:Y:S01]  /*1190*/  UMOV UR5, 0x400 ;  /* 0x0000040000057882 */ /* 0x000fe20000000000 */
[----:B------:R-:W-:Y:S01]  /*11a0*/  IMAD R5, R0, R5, R7 ;  /* 0x0000000500057224 */ /* 0x000fe200078e0207 */
[----:B------:R-:W1:Y:S01]  /*11b0*/  LDCU UR7, c[0x0][0x388] ;  /* 0x00007100ff0777ac */ /* 0x000e620008000800 */
[----:B------:R-:W-:Y:S01]  /*11c0*/  LOP3.LUT P0, RZ, R7, R0, RZ, 0xfc, !PT ;  /* 0x0000000007ff7212 */ /* 0x000fe2000780fcff */
[----:B-1----:R-:W-:Y:S02]  /*11d0*/  UISETP.GE.AND UP0, UPT, UR7, 0x2, UPT ;  /* 0x000000020700788c */ /* 0x002fe4000bf06270 */
[----:B0-----:R-:W-:-:S06]  /*11e0*/  ULEA UR5, UR6, UR5, 0x18 ;  /* 0x0000000506057291 */ /* 0x001fcc000f8ec0ff */
[----:B------:R-:W-:-:S05]  /*11f0*/  LEA R11, R5, UR5, 0x3 ;  /* 0x00000005050b7c11 */ /* 0x000fca000f8e18ff */
[----:B------:R0:W-:Y:S01]  /*1200*/  STS.64 [R11], R14 ;  /* 0x0000000e0b007388 */ /* 0x0001e20000000a00 */
[----:B------:R-:W-:Y:S06]  /*1210*/  BAR.SYNC.DEFER_BLOCKING 0x0 ;  /* 0x0000000000007b1d */ /* 0x000fec0000010000 */
[----:B------:R-:W-:Y:S05]  /*1220*/  BRA.U !UP0, `(.L_x_6) ;  /* 0x0000000108347547 */ /* 0x000fea000b800000 */
.L_x_7:
[----:B------:R-:W-:Y:S02]  /*1230*/  USHF.R.U32.HI UR5, URZ, 0x1, UR4 ;  /* 0x00000001ff057899 */ /* 0x000fe40008011604 */
[----:B------:R-:W-:-:S04]  /*1240*/  UISETP.GT.U32.AND UP0, UPT, UR4, 0x3, UPT ;  /* 0x000000030400788c */ /* 0x000fc8000bf04070 */
[----:B------:R-:W-:Y:S01]  /*1250*/  ISETP.GE.U32.AND P1, PT, R7, UR5, PT ;  /* 0x0000000507007c0c */ /* 0x000fe2000bf26070 */
[----:B------:R-:W-:-:S12]  /*1260*/  UMOV UR4, UR5 ;  /* 0x0000000500047c82 */ /* 0x000fd80008000000 */
[----:B-1----:R-:W1:Y:S01]  /*1270*/  @!P1 LDC R0, c[0x0][0x38c] ;  /* 0x0000e300ff009b82 */ /* 0x002e620000000800 */
[----:B------:R-:W-:Y:S01]  /*1280*/  @!P1 LDS.64 R8, [R11] ;  /* 0x000000000b089984 */ /* 0x000fe20000000a00 */
[----:B-1----:R-:W-:-:S05]  /*1290*/  @!P1 IMAD R0, R0, UR5, RZ ;  /* 0x0000000500009c24 */ /* 0x002fca000f8e02ff */
[----:B------:R-:W-:-:S05]  /*12a0*/  @!P1 LEA R0, R0, R11, 0x3 ;  /* 0x0000000b00009211 */ /* 0x000fca00078e18ff */
[----:B------:R-:W1:Y:S02]  /*12b0*/  @!P1 LDS.64 R4, [R0] ;  /* 0x0000000000049984 */ /* 0x000e640000000a00 */
[----:B-1----:R-:W-:-:S07]  /*12c0*/  @!P1 DADD R4, R4, R8 ;  /* 0x0000000004049229 */ /* 0x002fce0000000008 */
[----:B------:R1:W-:Y:S01]  /*12d0*/  @!P1 STS.64 [R11], R4 ;  /* 0x000000040b009388 */ /* 0x0003e20000000a00 */
[----:B------:R-:W-:Y:S06]  /*12e0*/  BAR.SYNC.DEFER_BLOCKING 0x0 ;  /* 0x0000000000007b1d */ /* 0x000fec0000010000 */
[----:B------:R-:W-:Y:S05]  /*12f0*/  BRA.U UP0, `(.L_x_7) ;  /* 0xfffffffd00cc7547 */ /* 0x000fea000b83ffff */
.L_x_6:
[----:B------:R-:W-:Y:S05]  /*1300*/  @P0 EXIT ;  /* 0x000000000000094d */ /* 0x000fea0003800000 */
[----:B------:R-:W1:Y:S01]  /*1310*/  LDCU.64 UR4, c[0x0][0x3c0] ;  /* 0x00007800ff0477ac */ /* 0x000e620008000a00 */
[----:B------:R-:W2:Y:S01]  /*1320*/  LDCU.64 UR6, c[0x0][0x390] ;  /* 0x00007200ff0677ac */ /* 0x000ea20008000a00 */
[----:B-1----:R-:W-:-:S04]  /*1330*/  LEA R4, P0, R2, UR4, 0x3 ;  /* 0x0000000402047c11 */ /* 0x002fc8000f8018ff */
[----:B------:R-:W-:-:S05]  /*1340*/  LEA.HI.X R5, R2, UR5, R3, 0x3, P0 ;  /* 0x0000000502057c11 */ /* 0x000fca00080f1c03 */
[----:B------:R-:W3:Y:S01]  /*1350*/  LDG.E.64 R6, desc[UR8][R4.64] ;  /* 0x0000000804067981 */ /* 0x000ee2000c1e1b00 */
[----:B------:R-:W1:Y:S01]  /*1360*/  S2UR UR5, SR_CgaCtaId ;  /* 0x00000000000579c3 */ /* 0x000e620000008800 */
[----:B------:R-:W-:Y:S02]  /*1370*/  UMOV UR4, 0x400 ;  /* 0x0000040000047882 */ /* 0x000fe40000000000 */
[----:B-1----:R-:W-:-:S09]  /*1380*/  ULEA UR4, UR5, UR4, 0x18 ;  /* 0x0000000405047291 */ /* 0x002fd2000f8ec0ff */
[----:B------:R-:W2:Y:S02]  /*1390*/  LDS.64 R2, [UR4] ;  /* 0x00000004ff027984 */ /* 0x000ea40008000a00 */
[----:B------:R-:W3:Y:S02]  /*13a0*/  LDCU.64 UR4, c[0x0][0x3b8] ;  /* 0x00007700ff0477ac */ /* 0x000ee40008000a00 */
[----:B---3--:R-:W-:-:S08]  /*13b0*/  DMUL R6, R6, UR4 ;  /* 0x0000000406067c28 */ /* 0x008fd00008000000 */
[----:B--2---:R-:W-:-:S07]  /*13c0*/  DFMA R2, R2, UR6, R6 ;  /* 0x0000000602027c2b */ /* 0x004fce0008000006 */
[----:B------:R-:W-:Y:S01]  /*13d0*/  STG.E.64 desc[UR8][R4.64], R2 ;  /* 0x0000000204007986 */ /* 0x000fe2000c101b08 */
[----:B------:R-:W-:Y:S05]  /*13e0*/  EXIT ;  /* 0x000000000000794d */ /* 0x000fea0003800000 */
.L_x_8:
[----:B------:R-:W-:-:S00]  /*13f0*/  BRA `(.L_x_8) ;  /* 0xfffffffc00fc7947 */ /* 0x000fc0000383ffff */
[----:B------:R-:W-:-:S00]  /*1400*/  NOP ;  /* 0x0000000000007918 */ /* 0x000fc00000000000 */
[----:B------:R-:W-:-:S00]  /*1410*/  NOP ;  /* 0x0000000000007918 */ /* 0x000fc00000000000 */
[----:B------:R-:W-:-:S00]  /*1420*/  NOP ;  /* 0x0000000000007918 */ /* 0x000fc00000000000 */
[----:B------:R-:W-:-:S00]  /*1430*/  NOP ;  /* 0x0000000000007918 */ /* 0x000fc00000000000 */
[----:B------:R-:W-:-:S00]  /*1440*/  NOP ;  /* 0x0000000000007918 */ /* 0x000fc00000000000 */
[----:B------:R-:W-:-:S00]  /*1450*/  NOP ;  /* 0x0000000000007918 */ /* 0x000fc00000000000 */
[----:B------:R-:W-:-:S00]  /*1460*/  NOP ;  /* 0x0000000000007918 */ /* 0x000fc00000000000 */
[----:B------:R-:W-:-:S00]  /*1470*/  NOP ;  /* 0x0000000000007918 */ /* 0x000fc00000000000 */
.L_x_9:


//--------------------- .nv.shared._Z10sellp_spmvliidPiS_PdS0_dS0_ --------------------------
	.section	.nv.shared._Z10sellp_spmvliidPiS_PdS0_dS0_,"aw",@nobits
	.sectionflags	@""
	.align	16
	.zero		1024


//--------------------- .nv.shared.reserved.0     --------------------------
	.section	.nv.shared.reserved.0,"aw",@nobits
	.weak		__nv_reservedSMEM_offset_0_alias
	.size		__nv_reservedSMEM_offset_0_alias, 0, 64
	.other		__nv_reservedSMEM_offset_0_alias,@"STO_CUDA_RESERVED_SHARED STV_DEFAULT"
__nv_reservedSMEM_offset_0_alias:
	.zero		0
	.zero		64


//--------------------- .nv.constant0._Z10sellp_spmvliidPiS_PdS0_dS0_ --------------------------
	.section	.nv.constant0._Z10sellp_spmvliidPiS_PdS0_dS0_,"a",@progbits
	.sectionflags	@""
	.align	4
.nv.constant0._Z10sellp_spmvliidPiS_PdS0_dS0_:
	.zero		968


//--------------------- SYMBOLS --------------------------

	.type		.nv.reservedSmem.offset0,@object
	.size		.nv.reservedSmem.offset0,0x4
	.type		.nv.reservedSmem.cap,@object
	.size		.nv.reservedSmem.cap,0x4
